//
// Generated by NVIDIA NVVM Compiler
//
// Compiler Build ID: CL-36424714
// Cuda compilation tools, release 13.0, V13.0.88
// Based on NVVM 20.0.0
//

.version 9.0
.target sm_100
.address_size 64

	// .globl	_Z9meuKernelPiS_S_

.visible .entry _Z9meuKernelPiS_S_(
	.param .u64 .ptr .align 1 _Z9meuKernelPiS_S__param_0,
	.param .u64 .ptr .align 1 _Z9meuKernelPiS_S__param_1,
	.param .u64 .ptr .align 1 _Z9meuKernelPiS_S__param_2
)
{
	.reg .b32 	%r<4>;
	.reg .b64 	%rd<7>;

	ld.param.u64 	%rd1, [_Z9meuKernelPiS_S__param_0];
	ld.param.u64 	%rd2, [_Z9meuKernelPiS_S__param_1];
	ld.param.u64 	%rd3, [_Z9meuKernelPiS_S__param_2];
	cvta.to.global.u64 	%rd4, %rd3;
	cvta.to.global.u64 	%rd5, %rd2;
	cvta.to.global.u64 	%rd6, %rd1;
	ld.global.u32 	%r1, [%rd6];
	ld.global.u32 	%r2, [%rd5];
	add.s32 	%r3, %r2, %r1;
	st.global.u32 	[%rd4], %r3;
	ret;

}


// ===== COMPILED SASS (sm_100) =====

	.target	sm_100

	.elftype	@"ET_EXEC"


//--------------------- .note.nv.tkinfo           --------------------------
	.section	.note.nv.tkinfo,"",@"SHT_NOTE"
	.sectionflags	@"SHF_NOTE_NV_TKINFO"
	.tkinfo
        /*0018*/ 	.word	0x00000002
        /*0030*/ 	.string	""
        /*0030*/ 	.string	"ptxas"
        /*0030*/ 	.string	"Cuda compilation tools, release 13.0, V13.0.88"
        /*0030*/ 	.string	"Build cuda_13.0.r13.0/compiler.36424714_0"
        /*0030*/ 	.string	"-arch sm_100 -m 64 "



//--------------------- .note.nv.cuinfo           --------------------------
	.section	.note.nv.cuinfo,"",@"SHT_NOTE"
	.sectionflags	@"SHF_NOTE_NV_CUINFO"
        /*0018*/ 	.short	0x0002
        /*001a*/ 	.short	0x0064
        /*001c*/ 	.short	0x0082
	.zero		2


//--------------------- .nv.info                  --------------------------
	.section	.nv.info,"",@"SHT_CUDA_INFO"
	.align	4


	//----- nvinfo : EIATTR_REGCOUNT
	.align		4
        /*0000*/ 	.byte	0x04, 0x2f
        /*0002*/ 	.short	(.L_1 - .L_0)
	.align		4
.L_0:
        /*0004*/ 	.word	index@(_Z9meuKernelPiS_S_)
        /*0008*/ 	.word	0x0000000c


	//----- nvinfo : EIATTR_FRAME_SIZE
	.align		4
.L_1:
        /*000c*/ 	.byte	0x04, 0x11
        /*000e*/ 	.short	(.L_3 - .L_2)
	.align		4
.L_2:
        /*0010*/ 	.word	index@(_Z9meuKernelPiS_S_)
        /*0014*/ 	.word	0x00000000


	//----- nvinfo : EIATTR_MIN_STACK_SIZE
	.align		4
.L_3:
        /*0018*/ 	.byte	0x04, 0x12
        /*001a*/ 	.short	(.L_5 - .L_4)
	.align		4
.L_4:
        /*001c*/ 	.word	index@(_Z9meuKernelPiS_S_)
        /*0020*/ 	.word	0x00000000
.L_5:


//--------------------- .nv.compat                --------------------------
	.section	.nv.compat,"",@"SHT_CUDA_COMPAT_INFO"
	.align	4
        /*0000*/ 	.byte	0x02, 0x09, 0x00, 0x00, 0x02, 0x02, 0x01, 0x00, 0x02, 0x05, 0x05, 0x00, 0x03, 0x07, 0x01, 0x01
        /*0010*/ 	.byte	0x02, 0x03, 0x00, 0x00, 0x02, 0x06, 0x01, 0x00, 0x04, 0x0b, 0x08, 0x00, 0x09, 0x00, 0x00, 0x00
        /*0020*/ 	.byte	0x00, 0x00, 0x00, 0x00


//--------------------- .nv.info._Z9meuKernelPiS_S_ --------------------------
	.section	.nv.info._Z9meuKernelPiS_S_,"",@"SHT_CUDA_INFO"
	.sectionflags	@""
	.align	4


	//----- nvinfo : EIATTR_CUDA_API_VERSION
	.align		4
        /*0000*/ 	.byte	0x04, 0x37
        /*0002*/ 	.short	(.L_7 - .L_6)
.L_6:
        /*0004*/ 	.word	0x00000082


	//----- nvinfo : EIATTR_KPARAM_INFO
	.align		4
.L_7:
        /*0008*/ 	.byte	0x04, 0x17
        /*000a*/ 	.short	(.L_9 - .L_8)
.L_8:
        /*000c*/ 	.word	0x00000000
        /*0010*/ 	.short	0x0002
        /*0012*/ 	.short	0x0010
        /*0014*/ 	.byte	0x00, 0xf5, 0x21, 0x00


	//----- nvinfo : EIATTR_KPARAM_INFO
	.align		4
.L_9:
        /*0018*/ 	.byte	0x04, 0x17
        /*001a*/ 	.short	(.L_11 - .L_10)
.L_10:
        /*001c*/ 	.word	0x00000000
        /*0020*/ 	.short	0x0001
        /*0022*/ 	.short	0x0008
        /*0024*/ 	.byte	0x00, 0xf5, 0x21, 0x00


	//----- nvinfo : EIATTR_KPARAM_INFO
	.align		4
.L_11:
        /*0028*/ 	.byte	0x04, 0x17
        /*002a*/ 	.short	(.L_13 - .L_12)
.L_12:
        /*002c*/ 	.word	0x00000000
        /*0030*/ 	.short	0x0000
        /*0032*/ 	.short	0x0000
        /*0034*/ 	.byte	0x00, 0xf5, 0x21, 0x00


	//----- nvinfo : EIATTR_SPARSE_MMA_MASK
	.align		4
.L_13:
        /*0038*/ 	.byte	0x03, 0x50
        /*003a*/ 	.short	0x0000


	//----- nvinfo : EIATTR_MAXREG_COUNT
	.align		4
        /*003c*/ 	.byte	0x03, 0x1b
        /*003e*/ 	.short	0x00ff


	//----- nvinfo : EIATTR_MERCURY_ISA_VERSION
	.align		4
        /*0040*/ 	.byte	0x03, 0x5f
        /*0042*/ 	.short	0x0101


	//----- nvinfo : EIATTR_VRC_CTA_INIT_COUNT
	.align		4
        /*0044*/ 	.byte	0x02, 0x4a
	.zero		1
	.zero		1


	//----- nvinfo : EIATTR_EXIT_INSTR_OFFSETS
	.align		4
        /*0048*/ 	.byte	0x04, 0x1c
        /*004a*/ 	.short	(.L_15 - .L_14)


	//   ....[0]....
.L_14:
        /*004c*/ 	.word	0x00000090


	//----- nvinfo : EIATTR_CBANK_PARAM_SIZE
	.align		4
.L_15:
        /*0050*/ 	.byte	0x03, 0x19
        /*0052*/ 	.short	0x0018


	//----- nvinfo : EIATTR_PARAM_CBANK
	.align		4
        /*0054*/ 	.byte	0x04, 0x0a
        /*0056*/ 	.short	(.L_17 - .L_16)
	.align		4
.L_16:
        /*0058*/ 	.word	index@(.nv.constant0._Z9meuKernelPiS_S_)
        /*005c*/ 	.short	0x0380
        /*005e*/ 	.short	0x0018


	//----- nvinfo : EIATTR_SW_WAR
	.align		4
.L_17:
        /*0060*/ 	.byte	0x04, 0x36
        /*0062*/ 	.short	(.L_19 - .L_18)
.L_18:
        /*0064*/ 	.word	0x00000008
.L_19:


//--------------------- .nv.callgraph             --------------------------
	.section	.nv.callgraph,"",@"SHT_CUDA_CALLGRAPH"
	.align	4
	.sectionentsize	8
	.align		4
        /*0000*/ 	.word	0x00000000
	.align		4
        /*0004*/ 	.word	0xffffffff
	.align		4
        /*0008*/ 	.word	0x00000000
	.align		4
        /*000c*/ 	.word	0xfffffffe
	.align		4
        /*0010*/ 	.word	0x00000000
	.align		4
        /*0014*/ 	.word	0xfffffffd
	.align		4
        /*0018*/ 	.word	0x00000000
	.align		4
        /*001c*/ 	.word	0xfffffffc


//--------------------- .text._Z9meuKernelPiS_S_  --------------------------
	.section	.text._Z9meuKernelPiS_S_,"ax",@progbits
	.align	128
        .global         _Z9meuKernelPiS_S_
        .type           _Z9meuKernelPiS_S_,@function
        .size           _Z9meuKernelPiS_S_,(.L_x_1 - _Z9meuKernelPiS_S_)
        .other          _Z9meuKernelPiS_S_,@"STO_CUDA_ENTRY STV_DEFAULT"
_Z9meuKernelPiS_S_:
.text._Z9meuKernelPiS_S_:
[----:B------:R-:W-:Y:S08]  /*0000*/  LDC R1, c[0x0][0x37c] ;  /* 0x0000df00ff017b82 */ /* 0x000ff00000000800 */
[----:B------:R-:W0:Y:S01]  /*0010*/  LDC.64 R2, c[0x0][0x380] ;  /* 0x0000e000ff027b82 */ /* 0x000e220000000a00 */
[----:B------:R-:W0:Y:S07]  /*0020*/  LDCU.64 UR4, c[0x0][0x358] ;  /* 0x00006b00ff0477ac */ /* 0x000e2e0008000a00 */
[----:B------:R-:W1:Y:S01]  /*0030*/  LDC.64 R4, c[0x0][0x388] ;  /* 0x0000e200ff047b82 */ /* 0x000e620000000a00 */
[----:B0-----:R-:W2:Y:S04]  /*0040*/  LDG.E R2, desc[UR4][R2.64] ;  /* 0x0000000402027981 */ /* 0x001ea8000c1e1900 */
[----:B-1----:R-:W2:Y:S03]  /*0050*/  LDG.E R5, desc[UR4][R4.64] ;  /* 0x0000000404057981 */ /* 0x002ea6000c1e1900 */
[----:B------:R-:W0:Y:S01]  /*0060*/  LDC.64 R6, c[0x0][0x390] ;  /* 0x0000e400ff067b82 */ /* 0x000e220000000a00 */
[----:B--2---:R-:W-:-:S05]  /*0070*/  IADD3 R9, PT, PT, R2, R5, RZ ;  /* 0x0000000502097210 */ /* 0x004fca0007ffe0ff */
[----:B0-----:R-:W-:Y:S01]  /*0080*/  STG.E desc[UR4][R6.64], R9 ;  /* 0x0000000906007986 */ /* 0x001fe2000c101904 */
[----:B------:R-:W-:Y:S05]  /*0090*/  EXIT ;  /* 0x000000000000794d */ /* 0x000fea0003800000 */
.L_x_0:
[----:B------:R-:W-:-:S00]  /*00a0*/  BRA `(.L_x_0) ;  /* 0xfffffffc00fc7947 */ /* 0x000fc0000383ffff */
[----:B------:R-:W-:-:S00]  /*00b0*/  NOP ;  /* 0x0000000000007918 */ /* 0x000fc00000000000 */
        /* <DEDUP_REMOVED lines=12> */
.L_x_1:


//--------------------- .nv.shared.reserved.0     --------------------------
	.section	.nv.shared.reserved.0,"aw",@nobits
	.weak		__nv_reservedSMEM_offset_0_alias
	.size		__nv_reservedSMEM_offset_0_alias, 0, 64
	.other		__nv_reservedSMEM_offset_0_alias,@"STO_CUDA_RESERVED_SHARED STV_DEFAULT"
__nv_reservedSMEM_offset_0_alias:
	.zero		0
	.zero		64


//--------------------- .nv.constant0._Z9meuKernelPiS_S_ --------------------------
	.section	.nv.constant0._Z9meuKernelPiS_S_,"a",@progbits
	.sectionflags	@""
	.align	4
.nv.constant0._Z9meuKernelPiS_S_:
	.zero		920


//--------------------- SYMBOLS --------------------------

	.type		.nv.reservedSmem.offset0,@object
	.size		.nv.reservedSmem.offset0,0x4
